	.headerflags	@"EF_CUDA_TEXMODE_UNIFIED EF_CUDA_64BIT_ADDRESS EF_CUDA_ACCELERATORS EF_CUDA_SM90 EF_CUDA_VIRTUAL_SM(EF_CUDA_SM90)"
	.elftype	@"ET_EXEC"


//--------------------- .nv.info                  --------------------------
	.section	.nv.info,"",@"SHT_CUDA_INFO"
	.align	4


	//----- nvinfo : EIATTR_REGCOUNT
	.align		4
        /*0000*/ 	.byte	0x04, 0x2f
        /*0002*/ 	.short	(.L_3 - .L_2)
	.align		4
.L_2:
        /*0004*/ 	.word	index@(triton_poi_fused__native_batch_norm_legit_no_training_add_16)
        /*0008*/ 	.word	0x00000018


	//----- nvinfo : EIATTR_FRAME_SIZE
	.align		4
.L_3:
        /*000c*/ 	.byte	0x04, 0x11
        /*000e*/ 	.short	(.L_5 - .L_4)
	.align		4
.L_4:
        /*0010*/ 	.word	index@(triton_poi_fused__native_batch_norm_legit_no_training_add_16)
        /*0014*/ 	.word	0x00000000


	//----- nvinfo : EIATTR_MIN_STACK_SIZE
	.align		4
.L_5:
        /*0018*/ 	.byte	0x04, 0x12
        /*001a*/ 	.short	(.L_7 - .L_6)
	.align		4
.L_6:
        /*001c*/ 	.word	index@(triton_poi_fused__native_batch_norm_legit_no_training_add_16)
        /*0020*/ 	.word	0x00000000
.L_7:


//--------------------- .nv.info.triton_poi_fused__native_batch_norm_legit_no_training_add_16 --------------------------
	.section	.nv.info.triton_poi_fused__native_batch_norm_legit_no_training_add_16,"",@"SHT_CUDA_INFO"
	.sectionflags	@""
	.align	4


	//----- nvinfo : EIATTR_CUDA_API_VERSION
	.align		4
        /*0000*/ 	.byte	0x04, 0x37
        /*0002*/ 	.short	(.L_9 - .L_8)
.L_8:
        /*0004*/ 	.word	0x00000080


	//----- nvinfo : EIATTR_KPARAM_INFO
	.align		4
.L_9:
        /*0008*/ 	.byte	0x04, 0x17
        /*000a*/ 	.short	(.L_11 - .L_10)
.L_10:
        /*000c*/ 	.word	0x00000000
        /*0010*/ 	.short	0x0007
        /*0012*/ 	.short	0x0038
        /*0014*/ 	.byte	0x00, 0xf4, 0x21, 0x00


	//----- nvinfo : EIATTR_KPARAM_INFO
	.align		4
.L_11:
        /*0018*/ 	.byte	0x04, 0x17
        /*001a*/ 	.short	(.L_13 - .L_12)
.L_12:
        /*001c*/ 	.word	0x00000000
        /*0020*/ 	.short	0x0006
        /*0022*/ 	.short	0x0030
        /*0024*/ 	.byte	0x00, 0xf0, 0x11, 0x00


	//----- nvinfo : EIATTR_KPARAM_INFO
	.align		4
.L_13:
        /*0028*/ 	.byte	0x04, 0x17
        /*002a*/ 	.short	(.L_15 - .L_14)
.L_14:
        /*002c*/ 	.word	0x00000000
        /*0030*/ 	.short	0x0005
        /*0032*/ 	.short	0x0028
        /*0034*/ 	.byte	0x00, 0xf4, 0x21, 0x00


	//----- nvinfo : EIATTR_KPARAM_INFO
	.align		4
.L_15:
        /*0038*/ 	.byte	0x04, 0x17
        /*003a*/ 	.short	(.L_17 - .L_16)
.L_16:
        /*003c*/ 	.word	0x00000000
        /*0040*/ 	.short	0x0004
        /*0042*/ 	.short	0x0020
        /*0044*/ 	.byte	0x00, 0xf4, 0x21, 0x00


	//----- nvinfo : EIATTR_KPARAM_INFO
	.align		4
.L_17:
        /*0048*/ 	.byte	0x04, 0x17
        /*004a*/ 	.short	(.L_19 - .L_18)
.L_18:
        /*004c*/ 	.word	0x00000000
        /*0050*/ 	.short	0x0003
        /*0052*/ 	.short	0x0018
        /*0054*/ 	.byte	0x00, 0xf4, 0x21, 0x00


	//----- nvinfo : EIATTR_KPARAM_INFO
	.align		4
.L_19:
        /*0058*/ 	.byte	0x04, 0x17
        /*005a*/ 	.short	(.L_21 - .L_20)
.L_20:
        /*005c*/ 	.word	0x00000000
        /*0060*/ 	.short	0x0002
        /*0062*/ 	.short	0x0010
        /*0064*/ 	.byte	0x00, 0xf4, 0x21, 0x00


	//----- nvinfo : EIATTR_KPARAM_INFO
	.align		4
.L_21:
        /*0068*/ 	.byte	0x04, 0x17
        /*006a*/ 	.short	(.L_23 - .L_22)
.L_22:
        /*006c*/ 	.word	0x00000000
        /*0070*/ 	.short	0x0001
        /*0072*/ 	.short	0x0008
        /*0074*/ 	.byte	0x00, 0xf4, 0x21, 0x00


	//----- nvinfo : EIATTR_KPARAM_INFO
	.align		4
.L_23:
        /*0078*/ 	.byte	0x04, 0x17
        /*007a*/ 	.short	(.L_25 - .L_24)
.L_24:
        /*007c*/ 	.word	0x00000000
        /*0080*/ 	.short	0x0000
        /*0082*/ 	.short	0x0000
        /*0084*/ 	.byte	0x00, 0xf4, 0x21, 0x00


	//----- nvinfo : EIATTR_SPARSE_MMA_MASK
	.align		4
.L_25:
        /*0088*/ 	.byte	0x03, 0x50
        /*008a*/ 	.short	0x0000


	//----- nvinfo : EIATTR_MAXREG_COUNT
	.align		4
        /*008c*/ 	.byte	0x03, 0x1b
        /*008e*/ 	.short	0x00ff


	//----- nvinfo : EIATTR_EXIT_INSTR_OFFSETS
	.align		4
        /*0090*/ 	.byte	0x04, 0x1c
        /*0092*/ 	.short	(.L_27 - .L_26)


	//   ....[0]....
.L_26:
        /*0094*/ 	.word	0x000004d0


	//   ....[1]....
        /*0098*/ 	.word	0x000004f0


	//----- nvinfo : EIATTR_REQNTID
	.align		4
.L_27:
        /*009c*/ 	.byte	0x04, 0x10
        /*009e*/ 	.short	(.L_29 - .L_28)
.L_28:
        /*00a0*/ 	.word	0x00000080
        /*00a4*/ 	.word	0x00000001
        /*00a8*/ 	.word	0x00000001


	//----- nvinfo : EIATTR_CBANK_PARAM_SIZE
	.align		4
.L_29:
        /*00ac*/ 	.byte	0x03, 0x19
        /*00ae*/ 	.short	0x0040


	//----- nvinfo : EIATTR_PARAM_CBANK
	.align		4
        /*00b0*/ 	.byte	0x04, 0x0a
        /*00b2*/ 	.short	(.L_31 - .L_30)
	.align		4
.L_30:
        /*00b4*/ 	.word	index@(.nv.constant0.triton_poi_fused__native_batch_norm_legit_no_training_add_16)
        /*00b8*/ 	.short	0x0210
        /*00ba*/ 	.short	0x0040


	//----- nvinfo : EIATTR_SW_WAR
	.align		4
.L_31:
        /*00bc*/ 	.byte	0x04, 0x36
        /*00be*/ 	.short	(.L_33 - .L_32)
.L_32:
        /*00c0*/ 	.word	0x00000008
.L_33:


//--------------------- .nv.callgraph             --------------------------
	.section	.nv.callgraph,"",@"SHT_CUDA_CALLGRAPH"
	.align	4
	.sectionentsize	8
	.align		4
        /*0000*/ 	.word	0x00000000
	.align		4
        /*0004*/ 	.word	0xffffffff
	.align		4
        /*0008*/ 	.word	0x00000000
	.align		4
        /*000c*/ 	.word	0xfffffffe
	.align		4
        /*0010*/ 	.word	0x00000000
	.align		4
        /*0014*/ 	.word	0xfffffffd
	.align		4
        /*0018*/ 	.word	0x00000000
	.align		4
        /*001c*/ 	.word	0xfffffffc


//--------------------- .nv.constant4             --------------------------
	.section	.nv.constant4,"a",@progbits
	.align	8
	.align		8
.nv.constant4:
        /*0000*/ 	.dword	_$_str
	.align		8
        /*0008*/ 	.dword	_$_str_$_2


//--------------------- .text.triton_poi_fused__native_batch_norm_legit_no_training_add_16 --------------------------
	.section	.text.triton_poi_fused__native_batch_norm_legit_no_training_add_16,"ax",@progbits
	.align	128
        .global         triton_poi_fused__native_batch_norm_legit_no_training_add_16
        .type           triton_poi_fused__native_batch_norm_legit_no_training_add_16,@function
        .size           triton_poi_fused__native_batch_norm_legit_no_training_add_16,(.L_x_1 - triton_poi_fused__native_batch_norm_legit_no_training_add_16)
        .other          triton_poi_fused__native_batch_norm_legit_no_training_add_16,@"STO_CUDA_ENTRY STV_DEFAULT"
triton_poi_fused__native_batch_norm_legit_no_training_add_16:
.text.triton_poi_fused__native_batch_norm_legit_no_training_add_16:
[----:B------:R-:W0:Y:S01]  /*0000*/  LDC R1, c[0x0][0x28] ;  /* 0x00000a00ff017b82 */ /* 0x000e220000000800 */
[----:B------:R-:W1:Y:S07]  /*0010*/  S2R R0, SR_TID.X ;  /* 0x0000000000007919 */ /* 0x000e6e0000002100 */
[----:B------:R-:W2:Y:S01]  /*0020*/  LDC.64 R12, c[0x0][0x228] ;  /* 0x00008a00ff0c7b82 */ /* 0x000ea20000000a00 */
[----:B------:R-:W-:Y:S01]  /*0030*/  UMOV UR4, 0xf0 ;  /* 0x000000f000047882 */ /* 0x000fe20000000000 */
[----:B------:R-:W3:Y:S01]  /*0040*/  S2R R5, SR_CTAID.X ;  /* 0x0000000000057919 */ /* 0x000ee20000002500 */
[----:B------:R-:W-:Y:S01]  /*0050*/  USHF.R.U32 UR8, UR4, 0x4, URZ ;  /* 0x0000000404087899 */ /* 0x000fe2000800163f */
[----:B------:R-:W-:-:S03]  /*0060*/  UMOV UR9, 0x140 ;  /* 0x0000014000097882 */ /* 0x000fc60000000000 */
[----:B------:R-:W-:-:S04]  /*0070*/  ULOP3.LUT UR9, UR9, 0xf, UR8, 0xf8, !UPT ;  /* 0x0000000f09097892 */ /* 0x000fc8000f8ef808 */
[----:B------:R-:W-:Y:S01]  /*0080*/  USHF.L.U32 UR9, UR9, 0x14, URZ ;  /* 0x0000001409097899 */ /* 0x000fe2000800063f */
[----:B------:R-:W-:Y:S01]  /*0090*/  UMOV UR8, URZ ;  /* 0x0000003f00087c82 */ /* 0x000fe20008000000 */
[----:B------:R-:W4:Y:S08]  /*00a0*/  LDC.64 R14, c[0x0][0x218] ;  /* 0x00008600ff0e7b82 */ /* 0x000f300000000a00 */
[----:B------:R-:W5:Y:S08]  /*00b0*/  LDC.64 R16, c[0x0][0x220] ;  /* 0x00008800ff107b82 */ /* 0x000f700000000a00 */
[----:B------:R-:W0:Y:S01]  /*00c0*/  LDC.64 R18, c[0x0][0x230] ;  /* 0x00008c00ff127b82 */ /* 0x000e220000000a00 */
[----:B-1----:R-:W-:-:S07]  /*00d0*/  SHF.L.U32 R0, R0, 0x1, RZ ;  /* 0x0000000100007819 */ /* 0x002fce00000006ff */
[----:B------:R-:W1:Y:S01]  /*00e0*/  LDC.64 R20, c[0x0][0x238] ;  /* 0x00008e00ff147b82 */ /* 0x000e620000000a00 */
[----:B---3--:R-:W-:Y:S02]  /*00f0*/  SHF.R.S32.HI R3, RZ, 0x17, R5 ;  /* 0x00000017ff037819 */ /* 0x008fe40000011405 */
[----:B------:R-:W-:Y:S02]  /*0100*/  LOP3.LUT R0, R0, 0xfe, RZ, 0xc0, !PT ;  /* 0x000000fe00007812 */ /* 0x000fe400078ec0ff */
[----:B------:R-:W-:-:S03]  /*0110*/  SGXT R3, R3, 0x1 ;  /* 0x000000010303781a */ /* 0x000fc60000000200 */
[----:B------:R-:W3:Y:S01]  /*0120*/  LDC.64 R8, c[0x0][0x210] ;  /* 0x00008400ff087b82 */ /* 0x000ee20000000a00 */
[----:B------:R-:W-:-:S04]  /*0130*/  LEA R0, R5, R0, 0x8 ;  /* 0x0000000005007211 */ /* 0x000fc800078e40ff */
[----:B------:R-:W-:Y:S02]  /*0140*/  LEA.HI R3, R3, R0, RZ, 0x6 ;  /* 0x0000000003037211 */ /* 0x000fe400078f30ff */
[----:B------:R-:W-:Y:S02]  /*0150*/  ISETP.GE.AND P4, PT, R0, 0x3100, PT ;  /* 0x000031000000780c */ /* 0x000fe40003f86270 */
[----:B------:R-:W-:-:S04]  /*0160*/  LOP3.LUT R3, R3, 0xffffffc0, RZ, 0xc0, !PT ;  /* 0xffffffc003037812 */ /* 0x000fc800078ec0ff */
[----:B------:R-:W-:Y:S02]  /*0170*/  IADD3 R10, R0, -R3, RZ ;  /* 0x80000003000a7210 */ /* 0x000fe40007ffe0ff */
[----:B------:R-:W-:-:S03]  /*0180*/  CS2R R2, SRZ ;  /* 0x0000000000027805 */ /* 0x000fc6000001ff00 */
[----:B--2---:R-:W-:-:S05]  /*0190*/  IMAD.WIDE R12, R10, 0x4, R12 ;  /* 0x000000040a0c7825 */ /* 0x004fca00078e020c */
[----:B------:R2:W3:Y:S01]  /*01a0*/  @!P4 LDG.E.EL.64 R2, desc[UR8][R12.64] ;  /* 0x000000080c02c981 */ /* 0x0004e2000c2e1b00 */
[----:B------:R-:W-:Y:S02]  /*01b0*/  CS2R R4, SRZ ;  /* 0x0000000000047805 */ /* 0x000fe4000001ff00 */
[----:B------:R-:W-:Y:S01]  /*01c0*/  CS2R R6, SRZ ;  /* 0x0000000000067805 */ /* 0x000fe2000001ff00 */
[----:B----4-:R-:W-:Y:S01]  /*01d0*/  IMAD.WIDE R14, R0, 0x4, R14 ;  /* 0x00000004000e7825 */ /* 0x010fe200078e020e */
[----:B------:R-:W-:-:S03]  /*01e0*/  ULDC.64 UR6, c[0x0][0x208] ;  /* 0x0000820000067ab9 */ /* 0x000fc60000000a00 */
[----:B-----5:R-:W-:Y:S01]  /*01f0*/  IMAD.WIDE R16, R10, 0x4, R16 ;  /* 0x000000040a107825 */ /* 0x020fe200078e0210 */
[----:B------:R-:W-:Y:S01]  /*0200*/  USHF.R.U32 UR4, UR4, 0x4, URZ ;  /* 0x0000000404047899 */ /* 0x000fe2000800163f */
[----:B------:R-:W-:-:S03]  /*0210*/  UMOV UR5, 0x140 ;  /* 0x0000014000057882 */ /* 0x000fc60000000000 */
[----:B------:R-:W-:-:S04]  /*0220*/  ULOP3.LUT UR5, UR5, 0xf, UR4, 0xf8, !UPT ;  /* 0x0000000f05057892 */ /* 0x000fc8000f8ef804 */
[----:B------:R-:W-:Y:S01]  /*0230*/  USHF.L.U32 UR5, UR5, 0x14, URZ ;  /* 0x0000001405057899 */ /* 0x000fe2000800063f */
[----:B------:R-:W-:Y:S01]  /*0240*/  UMOV UR4, URZ ;  /* 0x0000003f00047c82 */ /* 0x000fe20008000000 */
[----:B------:R4:W5:Y:S01]  /*0250*/  @!P4 LDG.E.64 R4, desc[UR6][R14.64] ;  /* 0x000000060e04c981 */ /* 0x000962000c1e1b00 */
[----:B--2---:R-:W-:Y:S01]  /*0260*/  CS2R R12, SRZ ;  /* 0x00000000000c7805 */ /* 0x004fe2000001ff00 */
[C---:B0-----:R-:W-:Y:S02]  /*0270*/  IMAD.WIDE R18, R10.reuse, 0x4, R18 ;  /* 0x000000040a127825 */ /* 0x041fe400078e0212 */
[----:B------:R0:W5:Y:S02]  /*0280*/  @!P4 LDG.E.EL.64 R6, desc[UR8][R16.64] ;  /* 0x000000081006c981 */ /* 0x000164000c2e1b00 */
[----:B-1----:R-:W-:Y:S01]  /*0290*/  IMAD.WIDE R20, R10, 0x4, R20 ;  /* 0x000000040a147825 */ /* 0x002fe200078e0214 */
[----:B------:R-:W-:Y:S01]  /*02a0*/  CS2R R10, SRZ ;  /* 0x00000000000a7805 */ /* 0x000fe2000001ff00 */
[----:B------:R-:W2:Y:S01]  /*02b0*/  @!P4 LDG.E.EL.64 R12, desc[UR4][R18.64] ;  /* 0x00000004120cc981 */ /* 0x000ea2000c2e1b00 */
[----:B----4-:R-:W-:Y:S01]  /*02c0*/  CS2R R14, SRZ ;  /* 0x00000000000e7805 */ /* 0x010fe2000001ff00 */
[----:B---3--:R-:W-:-:S03]  /*02d0*/  IMAD.WIDE R8, R0, 0x4, R8 ;  /* 0x0000000400087825 */ /* 0x008fc600078e0208 */
[----:B------:R-:W2:Y:S04]  /*02e0*/  @!P4 LDG.E.EL.64 R10, desc[UR4][R20.64] ;  /* 0x00000004140ac981 */ /* 0x000ea8000c2e1b00 */
[----:B------:R-:W3:Y:S01]  /*02f0*/  @!P4 LDG.E.64 R14, desc[UR6][R8.64] ;  /* 0x00000006080ec981 */ /* 0x000ee2000c1e1b00 */
[----:B0-----:R-:W-:Y:S01]  /*0300*/  HFMA2.MMA R17, -RZ, RZ, 1.625, 0 ;  /* 0x3e800000ff117435 */ /* 0x001fe200000001ff */
[----:B------:R-:W-:Y:S01]  /*0310*/  FADD R2, R2, 9.9999997473787516356e-06 ;  /* 0x3727c5ac02027421 */ /* 0x000fe20000000000 */
[----:B------:R-:W-:-:S03]  /*0320*/  FADD R3, R3, 9.9999997473787516356e-06 ;  /* 0x3727c5ac03037421 */ /* 0x000fc60000000000 */
[----:B------:R-:W0:Y:S08]  /*0330*/  MUFU.SQRT R0, R2 ;  /* 0x0000000200007308 */ /* 0x000e300000002000 */
[----:B------:R-:W1:Y:S01]  /*0340*/  MUFU.SQRT R16, R3 ;  /* 0x0000000300107308 */ /* 0x000e620000002000 */
[C---:B0-----:R-:W-:Y:S02]  /*0350*/  FSETP.GT.AND P0, PT, |R0|.reuse, 8.50705917302346158658e+37, PT ;  /* 0x7e8000000000780b */ /* 0x041fe40003f04200 */
[----:B------:R-:W-:-:S02]  /*0360*/  FSETP.GEU.AND P2, PT, |R0|, 1.175494350822287508e-38, PT ;  /* 0x008000000000780b */ /* 0x000fc40003f4e200 */
[C---:B-1----:R-:W-:Y:S02]  /*0370*/  FSETP.GT.AND P1, PT, |R16|.reuse, 8.50705917302346158658e+37, PT ;  /* 0x7e8000001000780b */ /* 0x042fe40003f24200 */
[----:B------:R-:W-:-:S07]  /*0380*/  FSETP.GEU.AND P3, PT, |R16|, 1.175494350822287508e-38, PT ;  /* 0x008000001000780b */ /* 0x000fce0003f6e200 */
[----:B------:R-:W-:-:S04]  /*0390*/  @P0 FMUL R0, R0, 0.25 ;  /* 0x3e80000000000820 */ /* 0x000fc80000400000 */
[----:B------:R-:W-:Y:S01]  /*03a0*/  @!P2 FMUL R0, R0, 16777216 ;  /* 0x4b8000000000a820 */ /* 0x000fe20000400000 */
[----:B------:R-:W-:-:S04]  /*03b0*/  @P1 FMUL R16, R16, 0.25 ;  /* 0x3e80000010101820 */ /* 0x000fc80000400000 */
[----:B------:R-:W-:Y:S01]  /*03c0*/  @!P3 FMUL R16, R16, 16777216 ;  /* 0x4b8000001010b820 */ /* 0x000fe20000400000 */
[----:B------:R-:W0:Y:S01]  /*03d0*/  MUFU.RCP R0, R0 ;  /* 0x0000000000007308 */ /* 0x000e220000001000 */
[----:B------:R-:W-:-:S07]  /*03e0*/  FSEL R3, R17, 1, P0 ;  /* 0x3f80000011037808 */ /* 0x000fce0000000000 */
[----:B------:R-:W1:Y:S01]  /*03f0*/  MUFU.RCP R16, R16 ;  /* 0x0000001000107308 */ /* 0x000e620000001000 */
[----:B------:R-:W-:Y:S01]  /*0400*/  FSEL R17, R17, 1, P1 ;  /* 0x3f80000011117808 */ /* 0x000fe20000800000 */
[----:B------:R-:W-:-:S04]  /*0410*/  @!P2 FMUL R3, R3, 16777216 ;  /* 0x4b8000000303a820 */ /* 0x000fc80000400000 */
[----:B------:R-:W-:Y:S01]  /*0420*/  @!P3 FMUL R17, R17, 16777216 ;  /* 0x4b8000001111b820 */ /* 0x000fe20000400000 */
[----:B-----5:R-:W-:Y:S01]  /*0430*/  FADD R5, -R7, R5 ;  /* 0x0000000507057221 */ /* 0x020fe20000000100 */
[----:B------:R-:W-:Y:S01]  /*0440*/  FADD R4, -R6, R4 ;  /* 0x0000000406047221 */ /* 0x000fe20000000100 */
[----:B0-----:R-:W-:-:S04]  /*0450*/  FMUL R3, R0, R3 ;  /* 0x0000000300037220 */ /* 0x001fc80000400000 */
[----:B------:R-:W-:Y:S01]  /*0460*/  FMUL R3, R4, R3 ;  /* 0x0000000304037220 */ /* 0x000fe20000400000 */
[----:B-1----:R-:W-:-:S04]  /*0470*/  FMUL R0, R16, R17 ;  /* 0x0000001110007220 */ /* 0x002fc80000400000 */
[----:B------:R-:W-:Y:S01]  /*0480*/  FMUL R0, R5, R0 ;  /* 0x0000000005007220 */ /* 0x000fe20000400000 */
[----:B--2---:R-:W-:-:S03]  /*0490*/  FFMA R3, R3, R12, R10 ;  /* 0x0000000c03037223 */ /* 0x004fc6000000000a */
[----:B------:R-:W-:Y:S01]  /*04a0*/  FFMA R0, R0, R13, R11 ;  /* 0x0000000d00007223 */ /* 0x000fe2000000000b */
[----:B---3--:R-:W-:-:S03]  /*04b0*/  FADD R14, R3, R14 ;  /* 0x0000000e030e7221 */ /* 0x008fc60000000000 */
[----:B------:R-:W-:Y:S01]  /*04c0*/  FADD R15, R0, R15 ;  /* 0x0000000f000f7221 */ /* 0x000fe20000000000 */
[----:B------:R-:W-:Y:S06]  /*04d0*/  @P4 EXIT ;  /* 0x000000000000494d */ /* 0x000fec0003800000 */
[----:B------:R-:W-:Y:S01]  /*04e0*/  STG.E.64 desc[UR6][R8.64], R14 ;  /* 0x0000000e08007986 */ /* 0x000fe2000c101b06 */
[----:B------:R-:W-:Y:S05]  /*04f0*/  EXIT ;  /* 0x000000000000794d */ /* 0x000fea0003800000 */
.L_x_0:
[----:B------:R-:W-:-:S00]  /*0500*/  BRA `(.L_x_0) ;  /* 0xfffffffc00fc7947 */ /* 0x000fc0000383ffff */
[----:B------:R-:W-:-:S00]  /*0510*/  NOP ;  /* 0x0000000000007918 */ /* 0x000fc00000000000 */
        /* <DEDUP_REMOVED lines=14> */
.L_x_1:


//--------------------- .nv.global.init           --------------------------
	.section	.nv.global.init,"aw",@progbits
.nv.global.init:
	.type		_$_str,@object
	.size		_$_str,(_$_str_$_2 - _$_str)
_$_str:
        /*0000*/ 	.byte	0x5f, 0x5f, 0x43, 0x55, 0x44, 0x41, 0x5f, 0x46, 0x54, 0x5a, 0x00
	.type		_$_str_$_2,@object
	.size		_$_str_$_2,(.L_1 - _$_str_$_2)
_$_str_$_2:
        /*000b*/ 	.byte	0x5f, 0x5f, 0x43, 0x55, 0x44, 0x41, 0x5f, 0x50, 0x52, 0x45, 0x43, 0x5f, 0x53, 0x51, 0x52, 0x54
        /*001b*/ 	.byte	0x00
.L_1:


//--------------------- .nv.shared.reserved.0     --------------------------
	.section	.nv.shared.reserved.0,"aw",@nobits
	.weak		__nv_reservedSMEM_offset_0_alias
	.size		__nv_reservedSMEM_offset_0_alias, 0, 0
	.other		__nv_reservedSMEM_offset_0_alias,@"STO_CUDA_RESERVED_SHARED STV_DEFAULT"
__nv_reservedSMEM_offset_0_alias:
	.zero		0


//--------------------- .nv.constant0.triton_poi_fused__native_batch_norm_legit_no_training_add_16 --------------------------
	.section	.nv.constant0.triton_poi_fused__native_batch_norm_legit_no_training_add_16,"a",@progbits
	.sectionflags	@""
	.align	4
.nv.constant0.triton_poi_fused__native_batch_norm_legit_no_training_add_16:
	.zero		592


//--------------------- SYMBOLS --------------------------

	.type		.nv.reservedSmem.offset0,@object
	.size		.nv.reservedSmem.offset0,0x4
